//
// Generated by NVIDIA NVVM Compiler
//
// Compiler Build ID: CL-36424714
// Cuda compilation tools, release 13.0, V13.0.88
// Based on NVVM 20.0.0
//

.version 9.0
.target sm_100
.address_size 64

	// .globl	_Z7computefffffff
.extern .func  (.param .b32 func_retval0) vprintf
(
	.param .b64 vprintf_param_0,
	.param .b64 vprintf_param_1
)
;
.global .align 1 .b8 $str[7] = {37, 46, 49, 55, 103, 10};

.visible .entry _Z7computefffffff(
	.param .f32 _Z7computefffffff_param_0,
	.param .f32 _Z7computefffffff_param_1,
	.param .f32 _Z7computefffffff_param_2,
	.param .f32 _Z7computefffffff_param_3,
	.param .f32 _Z7computefffffff_param_4,
	.param .f32 _Z7computefffffff_param_5,
	.param .f32 _Z7computefffffff_param_6
)
{
	.local .align 8 .b8 	__local_depot0[8];
	.reg .b64 	%SP;
	.reg .b64 	%SPL;
	.reg .pred 	%p<4>;
	.reg .b32 	%r<5>;
	.reg .b32 	%f<33>;
	.reg .b64 	%rd<5>;
	.reg .b64 	%fd<2>;

	mov.u64 	%SPL, __local_depot0;
	cvta.local.u64 	%SP, %SPL;
	ld.param.f32 	%f32, [_Z7computefffffff_param_0];
	ld.param.f32 	%f9, [_Z7computefffffff_param_1];
	ld.param.f32 	%f10, [_Z7computefffffff_param_2];
	ld.param.f32 	%f5, [_Z7computefffffff_param_3];
	ld.param.f32 	%f6, [_Z7computefffffff_param_4];
	ld.param.f32 	%f7, [_Z7computefffffff_param_5];
	ld.param.f32 	%f8, [_Z7computefffffff_param_6];
	div.rn.f32 	%f11, %f10, 0f786A63EA;
	add.f32 	%f12, %f9, %f11;
	mov.f32 	%f13, 0f3F000000;
	cvt.sat.f32.f32 	%f14, %f13;
	mov.f32 	%f15, 0f4B400001;
	mov.f32 	%f16, 0f437C0000;
	fma.rm.f32 	%f17, %f14, %f16, %f15;
	add.f32 	%f18, %f17, 0fCB40007F;
	neg.f32 	%f19, %f18;
	fma.rn.f32 	%f20, 0f0240998E, 0f3FB8AA3B, %f19;
	fma.rn.f32 	%f21, 0f0240998E, 0f32A57060, %f20;
	mov.b32 	%r1, %f17;
	shl.b32 	%r2, %r1, 23;
	mov.b32 	%f22, %r2;
	ex2.approx.ftz.f32 	%f23, %f21;
	fma.rn.f32 	%f24, %f23, %f22, %f12;
	setp.neu.f32 	%p1, %f32, %f24;
	@%p1 bra 	$L__BB0_4;
	add.f32 	%f25, %f5, 0f025BBA25;
	add.f32 	%f26, %f25, 0fFF800000;
	setp.neu.f32 	%p2, %f32, %f26;
	@%p2 bra 	$L__BB0_4;
	sub.f32 	%f27, %f6, %f7;
	add.f32 	%f32, %f32, %f27;
	setp.gtu.f32 	%p3, %f32, 0f1E574883;
	@%p3 bra 	$L__BB0_4;
	add.f32 	%f28, %f32, 0f7F800000;
	fma.rn.f32 	%f29, %f8, 0f00000000, 0f00003638;
	mov.f32 	%f30, 0f84031802;
	sub.f32 	%f31, %f30, %f29;
	add.f32 	%f32, %f28, %f31;
$L__BB0_4:
	add.u64 	%rd1, %SP, 0;
	add.u64 	%rd2, %SPL, 0;
	cvt.f64.f32 	%fd1, %f32;
	st.local.f64 	[%rd2], %fd1;
	mov.u64 	%rd3, $str;
	cvta.global.u64 	%rd4, %rd3;
	{ // callseq 0, 0
	.param .b64 param0;
	st.param.b64 	[param0], %rd4;
	.param .b64 param1;
	st.param.b64 	[param1], %rd1;
	.param .b32 retval0;
	call.uni (retval0), 
	vprintf, 
	(
	param0, 
	param1
	);
	ld.param.b32 	%r3, [retval0];
	} // callseq 0
	ret;

}


// ===== COMPILED SASS (sm_100) =====

	.target	sm_100

	.elftype	@"ET_EXEC"


//--------------------- .note.nv.tkinfo           --------------------------
	.section	.note.nv.tkinfo,"",@"SHT_NOTE"
	.sectionflags	@"SHF_NOTE_NV_TKINFO"
	.tkinfo
        /*0018*/ 	.word	0x00000002
        /*0030*/ 	.string	""
        /*0030*/ 	.string	"ptxas"
        /*0030*/ 	.string	"Cuda compilation tools, release 13.0, V13.0.88"
        /*0030*/ 	.string	"Build cuda_13.0.r13.0/compiler.36424714_0"
        /*0030*/ 	.string	"-arch sm_100 -m 64 "



//--------------------- .note.nv.cuinfo           --------------------------
	.section	.note.nv.cuinfo,"",@"SHT_NOTE"
	.sectionflags	@"SHF_NOTE_NV_CUINFO"
        /*0018*/ 	.short	0x0002
        /*001a*/ 	.short	0x0064
        /*001c*/ 	.short	0x0082
	.zero		2


//--------------------- .nv.info                  --------------------------
	.section	.nv.info,"",@"SHT_CUDA_INFO"
	.align	4


	//----- nvinfo : EIATTR_REGCOUNT
	.align		4
        /*0000*/ 	.byte	0x04, 0x2f
        /*0002*/ 	.short	(.L_2 - .L_1)
	.align		4
.L_1:
        /*0004*/ 	.word	index@(_Z7computefffffff)
        /*0008*/ 	.word	0x00000018


	//----- nvinfo : EIATTR_FRAME_SIZE
	.align		4
.L_2:
        /*000c*/ 	.byte	0x04, 0x11
        /*000e*/ 	.short	(.L_4 - .L_3)
	.align		4
.L_3:
        /*0010*/ 	.word	index@($__internal_0_$__cuda_sm3x_div_rn_noftz_f32_slowpath)
        /*0014*/ 	.word	0x00000008


	//----- nvinfo : EIATTR_FRAME_SIZE
	.align		4
.L_4:
        /*0018*/ 	.byte	0x04, 0x11
        /*001a*/ 	.short	(.L_6 - .L_5)
	.align		4
.L_5:
        /*001c*/ 	.word	index@(_Z7computefffffff)
        /*0020*/ 	.word	0x00000008


	//----- nvinfo : EIATTR_MIN_STACK_SIZE
	.align		4
.L_6:
        /*0024*/ 	.byte	0x04, 0x12
        /*0026*/ 	.short	(.L_8 - .L_7)
	.align		4
.L_7:
        /*0028*/ 	.word	index@(_Z7computefffffff)
        /*002c*/ 	.word	0x00000008
.L_8:


//--------------------- .nv.compat                --------------------------
	.section	.nv.compat,"",@"SHT_CUDA_COMPAT_INFO"
	.align	4
        /*0000*/ 	.byte	0x02, 0x09, 0x00, 0x00, 0x02, 0x02, 0x01, 0x00, 0x02, 0x05, 0x05, 0x00, 0x03, 0x07, 0x01, 0x01
        /*0010*/ 	.byte	0x02, 0x03, 0x00, 0x00, 0x02, 0x06, 0x01, 0x00, 0x04, 0x0b, 0x08, 0x00, 0x01, 0x00, 0x00, 0x00
        /*0020*/ 	.byte	0x00, 0x00, 0x00, 0x00


//--------------------- .nv.info._Z7computefffffff --------------------------
	.section	.nv.info._Z7computefffffff,"",@"SHT_CUDA_INFO"
	.sectionflags	@""
	.align	4


	//----- nvinfo : EIATTR_CUDA_API_VERSION
	.align		4
        /*0000*/ 	.byte	0x04, 0x37
        /*0002*/ 	.short	(.L_10 - .L_9)
.L_9:
        /*0004*/ 	.word	0x00000082


	//----- nvinfo : EIATTR_KPARAM_INFO
	.align		4
.L_10:
        /*0008*/ 	.byte	0x04, 0x17
        /*000a*/ 	.short	(.L_12 - .L_11)
.L_11:
        /*000c*/ 	.word	0x00000000
        /*0010*/ 	.short	0x0006
        /*0012*/ 	.short	0x0018
        /*0014*/ 	.byte	0x00, 0xf0, 0x11, 0x00


	//----- nvinfo : EIATTR_KPARAM_INFO
	.align		4
.L_12:
        /*0018*/ 	.byte	0x04, 0x17
        /*001a*/ 	.short	(.L_14 - .L_13)
.L_13:
        /*001c*/ 	.word	0x00000000
        /*0020*/ 	.short	0x0005
        /*0022*/ 	.short	0x0014
        /*0024*/ 	.byte	0x00, 0xf0, 0x11, 0x00


	//----- nvinfo : EIATTR_KPARAM_INFO
	.align		4
.L_14:
        /*0028*/ 	.byte	0x04, 0x17
        /*002a*/ 	.short	(.L_16 - .L_15)
.L_15:
        /*002c*/ 	.word	0x00000000
        /*0030*/ 	.short	0x0004
        /*0032*/ 	.short	0x0010
        /*0034*/ 	.byte	0x00, 0xf0, 0x11, 0x00


	//----- nvinfo : EIATTR_KPARAM_INFO
	.align		4
.L_16:
        /*0038*/ 	.byte	0x04, 0x17
        /*003a*/ 	.short	(.L_18 - .L_17)
.L_17:
        /*003c*/ 	.word	0x00000000
        /*0040*/ 	.short	0x0003
        /*0042*/ 	.short	0x000c
        /*0044*/ 	.byte	0x00, 0xf0, 0x11, 0x00


	//----- nvinfo : EIATTR_KPARAM_INFO
	.align		4
.L_18:
        /*0048*/ 	.byte	0x04, 0x17
        /*004a*/ 	.short	(.L_20 - .L_19)
.L_19:
        /*004c*/ 	.word	0x00000000
        /*0050*/ 	.short	0x0002
        /*0052*/ 	.short	0x0008
        /*0054*/ 	.byte	0x00, 0xf0, 0x11, 0x00


	//----- nvinfo : EIATTR_KPARAM_INFO
	.align		4
.L_20:
        /*0058*/ 	.byte	0x04, 0x17
        /*005a*/ 	.short	(.L_22 - .L_21)
.L_21:
        /*005c*/ 	.word	0x00000000
        /*0060*/ 	.short	0x0001
        /*0062*/ 	.short	0x0004
        /*0064*/ 	.byte	0x00, 0xf0, 0x11, 0x00


	//----- nvinfo : EIATTR_KPARAM_INFO
	.align		4
.L_22:
        /*0068*/ 	.byte	0x04, 0x17
        /*006a*/ 	.short	(.L_24 - .L_23)
.L_23:
        /*006c*/ 	.word	0x00000000
        /*0070*/ 	.short	0x0000
        /*0072*/ 	.short	0x0000
        /*0074*/ 	.byte	0x00, 0xf0, 0x11, 0x00


	//----- nvinfo : EIATTR_SPARSE_MMA_MASK
	.align		4
.L_24:
        /*0078*/ 	.byte	0x03, 0x50
        /*007a*/ 	.short	0x0000


	//----- nvinfo : EIATTR_MAXREG_COUNT
	.align		4
        /*007c*/ 	.byte	0x03, 0x1b
        /*007e*/ 	.short	0x00ff


	//----- nvinfo : EIATTR_EXTERNS
	.align		4
        /*0080*/ 	.byte	0x04, 0x0f
        /*0082*/ 	.short	(.L_26 - .L_25)


	//   ....[0]....
	.align		4
.L_25:
        /*0084*/ 	.word	index@(vprintf)


	//----- nvinfo : EIATTR_MERCURY_ISA_VERSION
	.align		4
.L_26:
        /*0088*/ 	.byte	0x03, 0x5f
        /*008a*/ 	.short	0x0101


	//----- nvinfo : EIATTR_VRC_CTA_INIT_COUNT
	.align		4
        /*008c*/ 	.byte	0x02, 0x4a
	.zero		1
	.zero		1


	//----- nvinfo : EIATTR_SYSCALL_OFFSETS
	.align		4
        /*0090*/ 	.byte	0x04, 0x46
        /*0092*/ 	.short	(.L_28 - .L_27)


	//   ....[0]....
.L_27:
        /*0094*/ 	.word	0x00000370


	//----- nvinfo : EIATTR_EXIT_INSTR_OFFSETS
	.align		4
.L_28:
        /*0098*/ 	.byte	0x04, 0x1c
        /*009a*/ 	.short	(.L_30 - .L_29)


	//   ....[0]....
.L_29:
        /*009c*/ 	.word	0x00000380


	//----- nvinfo : EIATTR_CRS_STACK_SIZE
	.align		4
.L_30:
        /*00a0*/ 	.byte	0x04, 0x1e
        /*00a2*/ 	.short	(.L_32 - .L_31)
.L_31:
        /*00a4*/ 	.word	0x00000000


	//----- nvinfo : EIATTR_CBANK_PARAM_SIZE
	.align		4
.L_32:
        /*00a8*/ 	.byte	0x03, 0x19
        /*00aa*/ 	.short	0x001c


	//----- nvinfo : EIATTR_PARAM_CBANK
	.align		4
        /*00ac*/ 	.byte	0x04, 0x0a
        /*00ae*/ 	.short	(.L_34 - .L_33)
	.align		4
.L_33:
        /*00b0*/ 	.word	index@(.nv.constant0._Z7computefffffff)
        /*00b4*/ 	.short	0x0380
        /*00b6*/ 	.short	0x001c


	//----- nvinfo : EIATTR_SW_WAR
	.align		4
.L_34:
        /*00b8*/ 	.byte	0x04, 0x36
        /*00ba*/ 	.short	(.L_36 - .L_35)
.L_35:
        /*00bc*/ 	.word	0x00000008
.L_36:


//--------------------- .nv.callgraph             --------------------------
	.section	.nv.callgraph,"",@"SHT_CUDA_CALLGRAPH"
	.align	4
	.sectionentsize	8
	.align		4
        /*0000*/ 	.word	0x00000000
	.align		4
        /*0004*/ 	.word	0xffffffff
	.align		4
        /*0008*/ 	.word	index@(_Z7computefffffff)
	.align		4
        /*000c*/ 	.word	index@(vprintf)
	.align		4
        /*0010*/ 	.word	0x00000000
	.align		4
        /*0014*/ 	.word	0xfffffffe
	.align		4
        /*0018*/ 	.word	0x00000000
	.align		4
        /*001c*/ 	.word	0xfffffffd
	.align		4
        /*0020*/ 	.word	0x00000000
	.align		4
        /*0024*/ 	.word	0xfffffffc


//--------------------- .nv.constant4             --------------------------
	.section	.nv.constant4,"a",@progbits
	.align	8
	.align		8
.nv.constant4:
        /*0000*/ 	.dword	vprintf
	.align		8
        /*0008*/ 	.dword	$str


//--------------------- .text._Z7computefffffff   --------------------------
	.section	.text._Z7computefffffff,"ax",@progbits
	.align	128
        .global         _Z7computefffffff
        .type           _Z7computefffffff,@function
        .size           _Z7computefffffff,(.L_x_12 - _Z7computefffffff)
        .other          _Z7computefffffff,@"STO_CUDA_ENTRY STV_DEFAULT"
_Z7computefffffff:
.text._Z7computefffffff:
[----:B------:R-:W0:Y:S08]  /*0000*/  LDC R1, c[0x0][0x37c] ;  /* 0x0000df00ff017b82 */ /* 0x000e300000000800 */
[----:B------:R-:W1:Y:S01]  /*0010*/  LDC R4, c[0x0][0x388] ;  /* 0x0000e200ff047b82 */ /* 0x000e620000000800 */
[----:B------:R-:W2:Y:S01]  /*0020*/  LDCU UR4, c[0x0][0x2f8] ;  /* 0x00005f00ff0477ac */ /* 0x000ea20008000800 */
[----:B------:R-:W-:-:S02]  /*0030*/  IMAD.MOV.U32 R3, RZ, RZ, 0x68bcd0f ;  /* 0x068bcd0fff037424 */ /* 0x000fc400078e00ff */
[----:B------:R-:W-:Y:S01]  /*0040*/  IMAD.MOV.U32 R0, RZ, RZ, 0x786a63ea ;  /* 0x786a63eaff007424 */ /* 0x000fe200078e00ff */
[----:B------:R-:W3:Y:S01]  /*0050*/  LDCU UR5, c[0x0][0x2fc] ;  /* 0x00005f80ff0577ac */ /* 0x000ee20008000800 */
[----:B0-----:R-:W-:Y:S02]  /*0060*/  VIADD R1, R1, 0xfffffff8 ;  /* 0xfffffff801017836 */ /* 0x001fe40000000000 */
[----:B------:R-:W-:Y:S01]  /*0070*/  FFMA R0, R3, -R0, 1 ;  /* 0x3f80000003007423 */ /* 0x000fe20000000800 */
[----:B------:R-:W0:Y:S03]  /*0080*/  LDCU UR6, c[0x0][0x380] ;  /* 0x00007000ff0677ac */ /* 0x000e260008000800 */
[----:B------:R-:W-:Y:S01]  /*0090*/  FFMA R0, R0, R3, 5.2587295247751207645e-35 ;  /* 0x068bcd0f00007423 */ /* 0x000fe20000000003 */
[----:B--2---:R-:W-:Y:S01]  /*00a0*/  IADD3 R6, P1, PT, R1, UR4, RZ ;  /* 0x0000000401067c10 */ /* 0x004fe2000ff3e0ff */
[----:B-1----:R-:W1:Y:S02]  /*00b0*/  FCHK P0, R4, 1.90159994193428049735e+34 ;  /* 0x786a63ea04007902 */ /* 0x002e640000000000 */
[----:B------:R-:W-:-:S02]  /*00c0*/  FFMA R3, R0, R4, RZ ;  /* 0x0000000400037223 */ /* 0x000fc400000000ff */
[----:B---3--:R-:W-:Y:S02]  /*00d0*/  IMAD.X R7, RZ, RZ, UR5, P1 ;  /* 0x00000005ff077e24 */ /* 0x008fe400088e06ff */
[----:B------:R-:W-:-:S04]  /*00e0*/  FFMA R2, R3, -1.90159994193428049735e+34, R4 ;  /* 0xf86a63ea03027823 */ /* 0x000fc80000000004 */
[----:B------:R-:W-:Y:S01]  /*00f0*/  FFMA R2, R0, R2, R3 ;  /* 0x0000000200027223 */ /* 0x000fe20000000003 */
[----:B0-----:R-:W-:Y:S01]  /*0100*/  MOV R0, UR6 ;  /* 0x0000000600007c02 */ /* 0x001fe20008000f00 */
[----:B-1----:R-:W-:Y:S06]  /*0110*/  @!P0 BRA `(.L_x_0) ;  /* 0x0000000000088947 */ /* 0x002fec0003800000 */
[----:B------:R-:W-:-:S07]  /*0120*/  MOV R4, 0x140 ;  /* 0x0000014000047802 */ /* 0x000fce0000000f00 */
[----:B------:R-:W-:Y:S05]  /*0130*/  CALL.REL.NOINC `($__internal_0_$__cuda_sm3x_div_rn_noftz_f32_slowpath) ;  /* 0x0000000000947944 */ /* 0x000fea0003c00000 */
.L_x_0:
[----:B------:R-:W-:Y:S02]  /*0140*/  IMAD.MOV.U32 R3, RZ, RZ, 0x3f000000 ;  /* 0x3f000000ff037424 */ /* 0x000fe400078e00ff */
[----:B------:R-:W-:Y:S02]  /*0150*/  HFMA2 R5, -RZ, RZ, 3.4332275390625e-05, -0.002712249755859375 ;  /* 0x0240998eff057431 */ /* 0x000fe400000001ff */
[----:B------:R-:W-:Y:S01]  /*0160*/  IMAD.MOV.U32 R4, RZ, RZ, 0x437c0000 ;  /* 0x437c0000ff047424 */ /* 0x000fe200078e00ff */
[----:B------:R-:W0:Y:S01]  /*0170*/  LDC R8, c[0x0][0x38c] ;  /* 0x0000e300ff087b82 */ /* 0x000e220000000800 */
[----:B------:R-:W1:Y:S02]  /*0180*/  LDCU.64 UR4, c[0x0][0x380] ;  /* 0x00007000ff0477ac */ /* 0x000e640008000a00 */
[----:B------:R-:W-:-:S04]  /*0190*/  FFMA.RM R3, R3, R4, 12582913 ;  /* 0x4b40000103037423 */ /* 0x000fc80000004004 */
[C---:B------:R-:W-:Y:S01]  /*01a0*/  FADD R4, R3.reuse, -12583039 ;  /* 0xcb40007f03047421 */ /* 0x040fe20000000000 */
[----:B------:R-:W-:-:S03]  /*01b0*/  IMAD.SHL.U32 R3, R3, 0x800000, RZ ;  /* 0x0080000003037824 */ /* 0x000fc600078e00ff */
[----:B------:R-:W-:-:S04]  /*01c0*/  FFMA R4, R5, 1.4426950216293334961, -R4 ;  /* 0x3fb8aa3b05047823 */ /* 0x000fc80000000804 */
[----:B------:R-:W-:Y:S01]  /*01d0*/  FFMA R4, R5, 1.925963033500011079e-08, R4 ;  /* 0x32a5706005047823 */ /* 0x000fe20000000004 */
[----:B-1----:R-:W-:-:S05]  /*01e0*/  FADD R2, R2, UR5 ;  /* 0x0000000502027e21 */ /* 0x002fca0008000000 */
[----:B------:R-:W1:Y:S01]  /*01f0*/  MUFU.EX2 R4, R4 ;  /* 0x0000000400047308 */ /* 0x000e620000000800 */
[----:B0-----:R-:W-:-:S04]  /*0200*/  FADD R5, R8, 1.6142999787456436672e-37 ;  /* 0x025bba2508057421 */ /* 0x001fc80000000000 */
[----:B------:R-:W-:-:S05]  /*0210*/  FADD R5, R5, -INF ;  /* 0xff80000005057421 */ /* 0x000fca0000000000 */
[----:B------:R-:W-:Y:S01]  /*0220*/  FSETP.NEU.AND P0, PT, R5, UR4, PT ;  /* 0x0000000405007c0b */ /* 0x000fe2000bf0d000 */
[----:B-1----:R-:W-:-:S05]  /*0230*/  FFMA R2, R3, R4, R2 ;  /* 0x0000000403027223 */ /* 0x002fca0000000002 */
[----:B------:R-:W-:-:S13]  /*0240*/  FSETP.NEU.OR P0, PT, R2, UR4, P0 ;  /* 0x0000000402007c0b */ /* 0x000fda000870d400 */
[----:B------:R-:W-:Y:S05]  /*0250*/  @P0 BRA `(.L_x_1) ;  /* 0x0000000000240947 */ /* 0x000fea0003800000 */
[----:B------:R-:W0:Y:S02]  /*0260*/  LDC.64 R2, c[0x0][0x390] ;  /* 0x0000e400ff027b82 */ /* 0x000e240000000a00 */
[----:B0-----:R-:W-:-:S04]  /*0270*/  FADD R0, R2, -R3 ;  /* 0x8000000302007221 */ /* 0x001fc80000000000 */
[----:B------:R-:W-:-:S05]  /*0280*/  FADD R0, R0, UR4 ;  /* 0x0000000400007e21 */ /* 0x000fca0008000000 */
[----:B------:R-:W-:-:S13]  /*0290*/  FSETP.GTU.AND P0, PT, R0, 1.1397000300712885272e-20, PT ;  /* 0x1e5748830000780b */ /* 0x000fda0003f0c000 */
[----:B------:R-:W0:Y:S01]  /*02a0*/  @!P0 LDC R3, c[0x0][0x398] ;  /* 0x0000e600ff038b82 */ /* 0x000e220000000800 */
[----:B------:R-:W-:Y:S01]  /*02b0*/  @!P0 FADD R2, R0, +INF ;  /* 0x7f80000000028421 */ /* 0x000fe20000000000 */
[----:B0-----:R-:W-:-:S04]  /*02c0*/  @!P0 FFMA R3, RZ, R3, 1.9450022684828460944e-41 ;  /* 0x00003638ff038423 */ /* 0x001fc80000000003 */
[----:B------:R-:W-:-:S04]  /*02d0*/  @!P0 FADD R3, -R3, -1.5409999842634993971e-36 ;  /* 0x8403180203038421 */ /* 0x000fc80000000100 */
[----:B------:R-:W-:-:S07]  /*02e0*/  @!P0 FADD R0, R2, R3 ;  /* 0x0000000302008221 */ /* 0x000fce0000000000 */
.L_x_1:
[----:B------:R-:W0:Y:S01]  /*02f0*/  F2F.F64.F32 R2, R0 ;  /* 0x0000000000027310 */ /* 0x000e220000201800 */
[----:B------:R-:W-:Y:S01]  /*0300*/  MOV R8, 0x0 ;  /* 0x0000000000087802 */ /* 0x000fe20000000f00 */
[----:B------:R-:W1:Y:S05]  /*0310*/  LDCU.64 UR4, c[0x4][0x8] ;  /* 0x01000100ff0477ac */ /* 0x000e6a0008000a00 */
[----:B------:R-:W2:Y:S01]  /*0320*/  LDC.64 R8, c[0x4][R8] ;  /* 0x0100000008087b82 */ /* 0x000ea20000000a00 */
[----:B0-----:R0:W-:Y:S01]  /*0330*/  STL.64 [R1], R2 ;  /* 0x0000000201007387 */ /* 0x0011e20000100a00 */
[----:B-1----:R-:W-:Y:S01]  /*0340*/  IMAD.U32 R4, RZ, RZ, UR4 ;  /* 0x00000004ff047e24 */ /* 0x002fe2000f8e00ff */
[----:B------:R-:W-:-:S07]  /*0350*/  MOV R5, UR5 ;  /* 0x0000000500057c02 */ /* 0x000fce0008000f00 */
[----:B------:R-:W-:-:S07]  /*0360*/  LEPC R20, `(.L_x_2) ;  /* 0x000000001014794e */ /* 0x000fce0000000000 */
[----:B0-2---:R-:W-:Y:S05]  /*0370*/  CALL.ABS.NOINC R8 ;  /* 0x0000000008007343 */ /* 0x005fea0003c00000 */
.L_x_2:
[----:B------:R-:W-:Y:S05]  /*0380*/  EXIT ;  /* 0x000000000000794d */ /* 0x000fea0003800000 */
        .weak           $__internal_0_$__cuda_sm3x_div_rn_noftz_f32_slowpath
        .type           $__internal_0_$__cuda_sm3x_div_rn_noftz_f32_slowpath,@function
        .size           $__internal_0_$__cuda_sm3x_div_rn_noftz_f32_slowpath,(.L_x_12 - $__internal_0_$__cuda_sm3x_div_rn_noftz_f32_slowpath)
$__internal_0_$__cuda_sm3x_div_rn_noftz_f32_slowpath:
[----:B------:R-:W0:Y:S08]  /*0390*/  LDC R2, c[0x0][0x388] ;  /* 0x0000e200ff027b82 */ /* 0x000e300000000800 */
[----:B------:R-:W1:Y:S01]  /*03a0*/  LDC R5, c[0x0][0x388] ;  /* 0x0000e200ff057b82 */ /* 0x000e620000000800 */
[----:B0-----:R-:W-:-:S04]  /*03b0*/  SHF.R.U32.HI R3, RZ, 0x17, R2 ;  /* 0x00000017ff037819 */ /* 0x001fc80000011602 */
[----:B------:R-:W-:-:S05]  /*03c0*/  LOP3.LUT R3, R3, 0xff, RZ, 0xc0, !PT ;  /* 0x000000ff03037812 */ /* 0x000fca00078ec0ff */
[----:B------:R-:W-:-:S05]  /*03d0*/  VIADD R9, R3, 0xffffffff ;  /* 0xffffffff03097836 */ /* 0x000fca0000000000 */
[----:B------:R-:W-:-:S13]  /*03e0*/  ISETP.GT.U32.OR P0, PT, R9, 0xfd, !PT ;  /* 0x000000fd0900780c */ /* 0x000fda0007f04470 */
[----:B------:R-:W-:Y:S01]  /*03f0*/  @!P0 IMAD.MOV.U32 R8, RZ, RZ, RZ ;  /* 0x000000ffff088224 */ /* 0x000fe200078e00ff */
[----:B-1----:R-:W-:Y:S06]  /*0400*/  @!P0 BRA `(.L_x_3) ;  /* 0x00000000003c8947 */ /* 0x002fec0003800000 */
[----:B------:R-:W-:-:S13]  /*0410*/  FSETP.GTU.FTZ.AND P0, PT, |R2|, +INF , PT ;  /* 0x7f8000000200780b */ /* 0x000fda0003f1c200 */
[----:B------:R-:W-:Y:S05]  /*0420*/  @P0 BRA `(.L_x_4) ;  /* 0x0000000400280947 */ /* 0x000fea0003800000 */
[----:B------:R-:W-:-:S05]  /*0430*/  HFMA2 R8, -RZ, RZ, 36160, 1013 ;  /* 0x786a63eaff087431 */ /* 0x000fca00000001ff */
[----:B------:R-:W-:-:S13]  /*0440*/  LOP3.LUT P0, RZ, R8, 0x7fffffff, R5, 0xc8, !PT ;  /* 0x7fffffff08ff7812 */ /* 0x000fda000780c805 */
[----:B------:R-:W-:Y:S05]  /*0450*/  @!P0 BRA `(.L_x_5) ;  /* 0x0000000400148947 */ /* 0x000fea0003800000 */
[----:B------:R-:W-:-:S13]  /*0460*/  LOP3.LUT P0, RZ, R5, 0x7fffffff, RZ, 0xc0, !PT ;  /* 0x7fffffff05ff7812 */ /* 0x000fda000780c0ff */
[----:B------:R-:W-:Y:S05]  /*0470*/  @!P0 BRA `(.L_x_6) ;  /* 0x0000000400048947 */ /* 0x000fea0003800000 */
[----:B------:R-:W-:Y:S02]  /*0480*/  FSETP.NEU.FTZ.AND P0, PT, |R2|, +INF , PT ;  /* 0x7f8000000200780b */ /* 0x000fe40003f1d200 */
[----:B------:R-:W-:-:S04]  /*0490*/  LOP3.LUT P1, RZ, R8, 0x7fffffff, RZ, 0xc0, !PT ;  /* 0x7fffffff08ff7812 */ /* 0x000fc8000782c0ff */
[----:B------:R-:W-:-:S13]  /*04a0*/  PLOP3.LUT P0, PT, P0, P1, PT, 0x2f, 0xf2 ;  /* 0x0000000000f2781c */ /* 0x000fda0000702577 */
[----:B------:R-:W-:Y:S05]  /*04b0*/  @P0 BRA `(.L_x_7) ;  /* 0x0000000000e80947 */ /* 0x000fea0003800000 */
[----:B------:R-:W-:-:S13]  /*04c0*/  ISETP.GE.AND P0, PT, R9, RZ, PT ;  /* 0x000000ff0900720c */ /* 0x000fda0003f06270 */
[----:B------:R-:W-:Y:S02]  /*04d0*/  @P0 IMAD.MOV.U32 R8, RZ, RZ, RZ ;  /* 0x000000ffff080224 */ /* 0x000fe400078e00ff */
[----:B------:R-:W-:Y:S01]  /*04e0*/  @!P0 FFMA R5, R2, 1.84467440737095516160e+19, RZ ;  /* 0x5f80000002058823 */ /* 0x000fe200000000ff */
[----:B------:R-:W-:-:S07]  /*04f0*/  @!P0 IMAD.MOV.U32 R8, RZ, RZ, -0x40 ;  /* 0xffffffc0ff088424 */ /* 0x000fce00078e00ff */
.L_x_3:
[----:B------:R-:W-:Y:S01]  /*0500*/  UMOV UR4, 0x786a63ea ;  /* 0x786a63ea00047882 */ /* 0x000fe20000000000 */
[----:B------:R-:W-:Y:S01]  /*0510*/  IADD3 R3, PT, PT, R3, -0x7f, RZ ;  /* 0xffffff8103037810 */ /* 0x000fe20007ffe0ff */
[----:B------:R-:W-:-:S03]  /*0520*/  UIADD3 UR4, UPT, UPT, UR4, -0x38800000, URZ ;  /* 0xc780000004047890 */ /* 0x000fc6000fffe0ff */
[----:B------:R-:W-:Y:S01]  /*0530*/  IADD3 R8, PT, PT, R8, -0x71, R3 ;  /* 0xffffff8f08087810 */ /* 0x000fe20007ffe003 */
[----:B------:R-:W-:Y:S02]  /*0540*/  IMAD R2, R3, -0x800000, R5 ;  /* 0xff80000003027824 */ /* 0x000fe400078e0205 */
[----:B------:R-:W-:-:S03]  /*0550*/  FADD.FTZ R11, -RZ, -UR4 ;  /* 0x80000004ff0b7e21 */ /* 0x000fc60008010100 */
[----:B------:R-:W0:Y:S02]  /*0560*/  MUFU.RCP R9, UR4 ;  /* 0x0000000400097d08 */ /* 0x000e240008001000 */
[----:B0-----:R-:W-:-:S04]  /*0570*/  FFMA R10, R9, R11, 1 ;  /* 0x3f800000090a7423 */ /* 0x001fc8000000000b */
[----:B------:R-:W-:-:S04]  /*0580*/  FFMA R9, R9, R10, R9 ;  /* 0x0000000a09097223 */ /* 0x000fc80000000009 */
[----:B------:R-:W-:-:S04]  /*0590*/  FFMA R10, R2, R9, RZ ;  /* 0x00000009020a7223 */ /* 0x000fc800000000ff */
[----:B------:R-:W-:-:S04]  /*05a0*/  FFMA R5, R11, R10, R2 ;  /* 0x0000000a0b057223 */ /* 0x000fc80000000002 */
[----:B------:R-:W-:-:S04]  /*05b0*/  FFMA R10, R9, R5, R10 ;  /* 0x00000005090a7223 */ /* 0x000fc8000000000a */
[----:B------:R-:W-:-:S04]  /*05c0*/  FFMA R11, R11, R10, R2 ;  /* 0x0000000a0b0b7223 */ /* 0x000fc80000000002 */
[----:B------:R-:W-:-:S05]  /*05d0*/  FFMA R2, R9, R11, R10 ;  /* 0x0000000b09027223 */ /* 0x000fca000000000a */
[----:B------:R-:W-:-:S04]  /*05e0*/  SHF.R.U32.HI R5, RZ, 0x17, R2 ;  /* 0x00000017ff057819 */ /* 0x000fc80000011602 */
[----:B------:R-:W-:-:S05]  /*05f0*/  LOP3.LUT R5, R5, 0xff, RZ, 0xc0, !PT ;  /* 0x000000ff05057812 */ /* 0x000fca00078ec0ff */
[----:B------:R-:W-:-:S04]  /*0600*/  IMAD.IADD R12, R5, 0x1, R8 ;  /* 0x00000001050c7824 */ /* 0x000fc800078e0208 */
[----:B------:R-:W-:-:S05]  /*0610*/  VIADD R3, R12, 0xffffffff ;  /* 0xffffffff0c037836 */ /* 0x000fca0000000000 */
[----:B------:R-:W-:-:S13]  /*0620*/  ISETP.GE.U32.AND P0, PT, R3, 0xfe, PT ;  /* 0x000000fe0300780c */ /* 0x000fda0003f06070 */
[----:B------:R-:W-:Y:S05]  /*0630*/  @!P0 BRA `(.L_x_8) ;  /* 0x0000000000808947 */ /* 0x000fea0003800000 */
[----:B------:R-:W-:-:S13]  /*0640*/  ISETP.GT.AND P0, PT, R12, 0xfe, PT ;  /* 0x000000fe0c00780c */ /* 0x000fda0003f04270 */
[----:B------:R-:W-:Y:S05]  /*0650*/  @P0 BRA `(.L_x_9) ;  /* 0x00000000006c0947 */ /* 0x000fea0003800000 */
[----:B------:R-:W-:-:S13]  /*0660*/  ISETP.GE.AND P0, PT, R12, 0x1, PT ;  /* 0x000000010c00780c */ /* 0x000fda0003f06270 */
[----:B------:R-:W-:Y:S05]  /*0670*/  @P0 BRA `(.L_x_10) ;  /* 0x0000000000980947 */ /* 0x000fea0003800000 */
[----:B------:R-:W-:Y:S02]  /*0680*/  ISETP.GE.AND P0, PT, R12, -0x18, PT ;  /* 0xffffffe80c00780c */ /* 0x000fe40003f06270 */
[----:B------:R-:W-:-:S11]  /*0690*/  LOP3.LUT R2, R2, 0x80000000, RZ, 0xc0, !PT ;  /* 0x8000000002027812 */ /* 0x000fd600078ec0ff */
[----:B------:R-:W-:Y:S05]  /*06a0*/  @!P0 BRA `(.L_x_10) ;  /* 0x00000000008c8947 */ /* 0x000fea0003800000 */
[CCC-:B------:R-:W-:Y:S01]  /*06b0*/  FFMA.RZ R3, R9.reuse, R11.reuse, R10.reuse ;  /* 0x0000000b09037223 */ /* 0x1c0fe2000000c00a */
[-CC-:B------:R-:W-:Y:S01]  /*06c0*/  FFMA.RM R8, R9, R11.reuse, R10.reuse ;  /* 0x0000000b09087223 */ /* 0x180fe2000000400a */
[C---:B------:R-:W-:Y:S02]  /*06d0*/  ISETP.NE.AND P2, PT, R12.reuse, RZ, PT ;  /* 0x000000ff0c00720c */ /* 0x040fe40003f45270 */
[C---:B------:R-:W-:Y:S02]  /*06e0*/  ISETP.NE.AND P1, PT, R12.reuse, RZ, PT ;  /* 0x000000ff0c00720c */ /* 0x040fe40003f25270 */
[----:B------:R-:W-:Y:S01]  /*06f0*/  LOP3.LUT R5, R3, 0x7fffff, RZ, 0xc0, !PT ;  /* 0x007fffff03057812 */ /* 0x000fe200078ec0ff */
[----:B------:R-:W-:Y:S01]  /*0700*/  FFMA.RP R3, R9, R11, R10 ;  /* 0x0000000b09037223 */ /* 0x000fe2000000800a */
[----:B------:R-:W-:Y:S01]  /*0710*/  IADD3 R10, PT, PT, R12, 0x20, RZ ;  /* 0x000000200c0a7810 */ /* 0x000fe20007ffe0ff */
[----:B------:R-:W-:Y:S01]  /*0720*/  IMAD.MOV R9, RZ, RZ, -R12 ;  /* 0x000000ffff097224 */ /* 0x000fe200078e0a0c */
[----:B------:R-:W-:-:S02]  /*0730*/  LOP3.LUT R5, R5, 0x800000, RZ, 0xfc, !PT ;  /* 0x0080000005057812 */ /* 0x000fc400078efcff */
[----:B------:R-:W-:Y:S02]  /*0740*/  FSETP.NEU.FTZ.AND P0, PT, R3, R8, PT ;  /* 0x000000080300720b */ /* 0x000fe40003f1d000 */
[----:B------:R-:W-:Y:S02]  /*0750*/  SHF.L.U32 R10, R5, R10, RZ ;  /* 0x0000000a050a7219 */ /* 0x000fe400000006ff */
[----:B------:R-:W-:Y:S02]  /*0760*/  SEL R8, R9, RZ, P2 ;  /* 0x000000ff09087207 */ /* 0x000fe40001000000 */
[----:B------:R-:W-:Y:S02]  /*0770*/  ISETP.NE.AND P1, PT, R10, RZ, P1 ;  /* 0x000000ff0a00720c */ /* 0x000fe40000f25270 */
[----:B------:R-:W-:Y:S02]  /*0780*/  SHF.R.U32.HI R8, RZ, R8, R5 ;  /* 0x00000008ff087219 */ /* 0x000fe40000011605 */
[----:B------:R-:W-:-:S02]  /*0790*/  PLOP3.LUT P0, PT, P0, P1, PT, 0xf8, 0x8f ;  /* 0x00000000008f781c */ /* 0x000fc40000703f70 */
[----:B------:R-:W-:Y:S02]  /*07a0*/  SHF.R.U32.HI R10, RZ, 0x1, R8 ;  /* 0x00000001ff0a7819 */ /* 0x000fe40000011608 */
[----:B------:R-:W-:-:S04]  /*07b0*/  SEL R3, RZ, 0x1, !P0 ;  /* 0x00000001ff037807 */ /* 0x000fc80004000000 */
[----:B------:R-:W-:-:S04]  /*07c0*/  LOP3.LUT R3, R3, 0x1, R10, 0xf8, !PT ;  /* 0x0000000103037812 */ /* 0x000fc800078ef80a */
[----:B------:R-:W-:-:S05]  /*07d0*/  LOP3.LUT R3, R3, R8, RZ, 0xc0, !PT ;  /* 0x0000000803037212 */ /* 0x000fca00078ec0ff */
[----:B------:R-:W-:-:S05]  /*07e0*/  IMAD.IADD R3, R10, 0x1, R3 ;  /* 0x000000010a037824 */ /* 0x000fca00078e0203 */
[----:B------:R-:W-:Y:S01]  /*07f0*/  LOP3.LUT R2, R3, R2, RZ, 0xfc, !PT ;  /* 0x0000000203027212 */ /* 0x000fe200078efcff */
[----:B------:R-:W-:Y:S06]  /*0800*/  BRA `(.L_x_10) ;  /* 0x0000000000347947 */ /* 0x000fec0003800000 */
.L_x_9:
[----:B------:R-:W-:-:S04]  /*0810*/  LOP3.LUT R2, R2, 0x80000000, RZ, 0xc0, !PT ;  /* 0x8000000002027812 */ /* 0x000fc800078ec0ff */
[----:B------:R-:W-:Y:S01]  /*0820*/  LOP3.LUT R2, R2, 0x7f800000, RZ, 0xfc, !PT ;  /* 0x7f80000002027812 */ /* 0x000fe200078efcff */
[----:B------:R-:W-:Y:S06]  /*0830*/  BRA `(.L_x_10) ;  /* 0x0000000000287947 */ /* 0x000fec0003800000 */
.L_x_8:
[----:B------:R-:W-:Y:S01]  /*0840*/  LEA R2, R8, R2, 0x17 ;  /* 0x0000000208027211 */ /* 0x000fe200078eb8ff */
[----:B------:R-:W-:Y:S06]  /*0850*/  BRA `(.L_x_10) ;  /* 0x0000000000207947 */ /* 0x000fec0003800000 */
.L_x_7:
[----:B------:R-:W-:-:S04]  /*0860*/  LOP3.LUT R2, R8, 0x80000000, R5, 0x48, !PT ;  /* 0x8000000008027812 */ /* 0x000fc800078e4805 */
[----:B------:R-:W-:Y:S01]  /*0870*/  LOP3.LUT R2, R2, 0x7f800000, RZ, 0xfc, !PT ;  /* 0x7f80000002027812 */ /* 0x000fe200078efcff */
[----:B------:R-:W-:Y:S06]  /*0880*/  BRA `(.L_x_10) ;  /* 0x0000000000147947 */ /* 0x000fec0003800000 */
.L_x_6:
[----:B------:R-:W-:Y:S01]  /*0890*/  LOP3.LUT R2, R8, 0x80000000, R5, 0x48, !PT ;  /* 0x8000000008027812 */ /* 0x000fe200078e4805 */
[----:B------:R-:W-:Y:S06]  /*08a0*/  BRA `(.L_x_10) ;  /* 0x00000000000c7947 */ /* 0x000fec0003800000 */
.L_x_5:
[----:B------:R-:W0:Y:S01]  /*08b0*/  MUFU.RSQ R2, -QNAN ;  /* 0xffc0000000027908 */ /* 0x000e220000001400 */
[----:B------:R-:W-:Y:S05]  /*08c0*/  BRA `(.L_x_10) ;  /* 0x0000000000047947 */ /* 0x000fea0003800000 */
.L_x_4:
[----:B------:R-:W-:-:S07]  /*08d0*/  FADD.FTZ R2, R2, 1.90159994193428049735e+34 ;  /* 0x786a63ea02027421 */ /* 0x000fce0000010000 */
.L_x_10:
[----:B------:R-:W-:-:S04]  /*08e0*/  IMAD.MOV.U32 R5, RZ, RZ, 0x0 ;  /* 0x00000000ff057424 */ /* 0x000fc800078e00ff */
[----:B0-----:R-:W-:Y:S05]  /*08f0*/  RET.REL.NODEC R4 `(_Z7computefffffff) ;  /* 0xfffffff404c07950 */ /* 0x001fea0003c3ffff */
.L_x_11:
[----:B------:R-:W-:-:S00]  /*0900*/  BRA `(.L_x_11) ;  /* 0xfffffffc00fc7947 */ /* 0x000fc0000383ffff */
[----:B------:R-:W-:-:S00]  /*0910*/  NOP ;  /* 0x0000000000007918 */ /* 0x000fc00000000000 */
        /* <DEDUP_REMOVED lines=14> */
.L_x_12:


//--------------------- .nv.global.init           --------------------------
	.section	.nv.global.init,"aw",@progbits
.nv.global.init:
	.type		$str,@object
	.size		$str,(.L_0 - $str)
$str:
        /*0000*/ 	.byte	0x25, 0x2e, 0x31, 0x37, 0x67, 0x0a, 0x00
.L_0:


//--------------------- .nv.shared.reserved.0     --------------------------
	.section	.nv.shared.reserved.0,"aw",@nobits
	.weak		__nv_reservedSMEM_offset_0_alias
	.size		__nv_reservedSMEM_offset_0_alias, 0, 64
	.other		__nv_reservedSMEM_offset_0_alias,@"STO_CUDA_RESERVED_SHARED STV_DEFAULT"
__nv_reservedSMEM_offset_0_alias:
	.zero		0
	.zero		64


//--------------------- .nv.constant0._Z7computefffffff --------------------------
	.section	.nv.constant0._Z7computefffffff,"a",@progbits
	.sectionflags	@""
	.align	4
.nv.constant0._Z7computefffffff:
	.zero		924


//--------------------- SYMBOLS --------------------------

	.type		.nv.reservedSmem.offset0,@object
	.size		.nv.reservedSmem.offset0,0x4
	.type		vprintf,@function
